	.headerflags	@"EF_CUDA_TEXMODE_UNIFIED EF_CUDA_64BIT_ADDRESS EF_CUDA_ACCELERATORS EF_CUDA_SM90 EF_CUDA_VIRTUAL_SM(EF_CUDA_SM90)"
	.elftype	@"ET_EXEC"


//--------------------- .nv.info                  --------------------------
	.section	.nv.info,"",@"SHT_CUDA_INFO"
	.align	4


	//----- nvinfo : EIATTR_REGCOUNT
	.align		4
        /*0000*/ 	.byte	0x04, 0x2f
        /*0002*/ 	.short	(.L_3 - .L_2)
	.align		4
.L_2:
        /*0004*/ 	.word	index@(triton_poi_fused__native_batch_norm_legit_no_training_hardtanh_9)
        /*0008*/ 	.word	0x00000017


	//----- nvinfo : EIATTR_MIN_STACK_SIZE
	.align		4
.L_3:
        /*000c*/ 	.byte	0x04, 0x12
        /*000e*/ 	.short	(.L_5 - .L_4)
	.align		4
.L_4:
        /*0010*/ 	.word	index@(triton_poi_fused__native_batch_norm_legit_no_training_hardtanh_9)
        /*0014*/ 	.word	0x00000000


	//----- nvinfo : EIATTR_FRAME_SIZE
	.align		4
.L_5:
        /*0018*/ 	.byte	0x04, 0x11
        /*001a*/ 	.short	(.L_7 - .L_6)
	.align		4
.L_6:
        /*001c*/ 	.word	index@(triton_poi_fused__native_batch_norm_legit_no_training_hardtanh_9)
        /*0020*/ 	.word	0x00000000


	//----- nvinfo : EIATTR_MIN_STACK_SIZE
	.align		4
.L_7:
        /*0024*/ 	.byte	0x04, 0x12
        /*0026*/ 	.short	(.L_9 - .L_8)
	.align		4
.L_8:
        /*0028*/ 	.word	index@(triton_poi_fused__native_batch_norm_legit_no_training_hardtanh_9)
        /*002c*/ 	.word	0x00000000
.L_9:


//--------------------- .nv.info.triton_poi_fused__native_batch_norm_legit_no_training_hardtanh_9 --------------------------
	.section	.nv.info.triton_poi_fused__native_batch_norm_legit_no_training_hardtanh_9,"",@"SHT_CUDA_INFO"
	.sectionflags	@""
	.align	4


	//----- nvinfo : EIATTR_CUDA_API_VERSION
	.align		4
        /*0000*/ 	.byte	0x04, 0x37
        /*0002*/ 	.short	(.L_11 - .L_10)
.L_10:
        /*0004*/ 	.word	0x0000007c


	//----- nvinfo : EIATTR_KPARAM_INFO
	.align		4
.L_11:
        /*0008*/ 	.byte	0x04, 0x17
        /*000a*/ 	.short	(.L_13 - .L_12)
.L_12:
        /*000c*/ 	.word	0x00000000
        /*0010*/ 	.short	0x0006
        /*0012*/ 	.short	0x0030
        /*0014*/ 	.byte	0x00, 0xf0, 0x11, 0x00


	//----- nvinfo : EIATTR_KPARAM_INFO
	.align		4
.L_13:
        /*0018*/ 	.byte	0x04, 0x17
        /*001a*/ 	.short	(.L_15 - .L_14)
.L_14:
        /*001c*/ 	.word	0x00000000
        /*0020*/ 	.short	0x0005
        /*0022*/ 	.short	0x0028
        /*0024*/ 	.byte	0x00, 0xf4, 0x21, 0x00


	//----- nvinfo : EIATTR_KPARAM_INFO
	.align		4
.L_15:
        /*0028*/ 	.byte	0x04, 0x17
        /*002a*/ 	.short	(.L_17 - .L_16)
.L_16:
        /*002c*/ 	.word	0x00000000
        /*0030*/ 	.short	0x0004
        /*0032*/ 	.short	0x0020
        /*0034*/ 	.byte	0x00, 0xf4, 0x21, 0x00


	//----- nvinfo : EIATTR_KPARAM_INFO
	.align		4
.L_17:
        /*0038*/ 	.byte	0x04, 0x17
        /*003a*/ 	.short	(.L_19 - .L_18)
.L_18:
        /*003c*/ 	.word	0x00000000
        /*0040*/ 	.short	0x0003
        /*0042*/ 	.short	0x0018
        /*0044*/ 	.byte	0x00, 0xf4, 0x21, 0x00


	//----- nvinfo : EIATTR_KPARAM_INFO
	.align		4
.L_19:
        /*0048*/ 	.byte	0x04, 0x17
        /*004a*/ 	.short	(.L_21 - .L_20)
.L_20:
        /*004c*/ 	.word	0x00000000
        /*0050*/ 	.short	0x0002
        /*0052*/ 	.short	0x0010
        /*0054*/ 	.byte	0x00, 0xf4, 0x21, 0x00


	//----- nvinfo : EIATTR_KPARAM_INFO
	.align		4
.L_21:
        /*0058*/ 	.byte	0x04, 0x17
        /*005a*/ 	.short	(.L_23 - .L_22)
.L_22:
        /*005c*/ 	.word	0x00000000
        /*0060*/ 	.short	0x0001
        /*0062*/ 	.short	0x0008
        /*0064*/ 	.byte	0x00, 0xf4, 0x21, 0x00


	//----- nvinfo : EIATTR_KPARAM_INFO
	.align		4
.L_23:
        /*0068*/ 	.byte	0x04, 0x17
        /*006a*/ 	.short	(.L_25 - .L_24)
.L_24:
        /*006c*/ 	.word	0x00000000
        /*0070*/ 	.short	0x0000
        /*0072*/ 	.short	0x0000
        /*0074*/ 	.byte	0x00, 0xf4, 0x21, 0x00


	//----- nvinfo : EIATTR_SPARSE_MMA_MASK
	.align		4
.L_25:
        /*0078*/ 	.byte	0x03, 0x50
        /*007a*/ 	.short	0x0000


	//----- nvinfo : EIATTR_MAXREG_COUNT
	.align		4
        /*007c*/ 	.byte	0x03, 0x1b
        /*007e*/ 	.short	0x00ff


	//----- nvinfo : EIATTR_EXIT_INSTR_OFFSETS
	.align		4
        /*0080*/ 	.byte	0x04, 0x1c
        /*0082*/ 	.short	(.L_27 - .L_26)


	//   ....[0]....
.L_26:
        /*0084*/ 	.word	0x00000470


	//   ....[1]....
        /*0088*/ 	.word	0x00000490


	//----- nvinfo : EIATTR_REQNTID
	.align		4
.L_27:
        /*008c*/ 	.byte	0x04, 0x10
        /*008e*/ 	.short	(.L_29 - .L_28)
.L_28:
        /*0090*/ 	.word	0x00000080
        /*0094*/ 	.word	0x00000001
        /*0098*/ 	.word	0x00000001


	//----- nvinfo : EIATTR_CBANK_PARAM_SIZE
	.align		4
.L_29:
        /*009c*/ 	.byte	0x03, 0x19
        /*009e*/ 	.short	0x0034


	//----- nvinfo : EIATTR_PARAM_CBANK
	.align		4
        /*00a0*/ 	.byte	0x04, 0x0a
        /*00a2*/ 	.short	(.L_31 - .L_30)
	.align		4
.L_30:
        /*00a4*/ 	.word	index@(.nv.constant0.triton_poi_fused__native_batch_norm_legit_no_training_hardtanh_9)
        /*00a8*/ 	.short	0x0210
        /*00aa*/ 	.short	0x0034


	//----- nvinfo : EIATTR_SW_WAR
	.align		4
.L_31:
        /*00ac*/ 	.byte	0x04, 0x36
        /*00ae*/ 	.short	(.L_33 - .L_32)
.L_32:
        /*00b0*/ 	.word	0x00000008
.L_33:


//--------------------- .nv.callgraph             --------------------------
	.section	.nv.callgraph,"",@"SHT_CUDA_CALLGRAPH"
	.align	4
	.sectionentsize	8
	.align		4
        /*0000*/ 	.word	0x00000000
	.align		4
        /*0004*/ 	.word	0xffffffff
	.align		4
        /*0008*/ 	.word	0x00000000
	.align		4
        /*000c*/ 	.word	0xfffffffe
	.align		4
        /*0010*/ 	.word	0x00000000
	.align		4
        /*0014*/ 	.word	0xfffffffd
	.align		4
        /*0018*/ 	.word	0x00000000
	.align		4
        /*001c*/ 	.word	0xfffffffc


//--------------------- .nv.constant4             --------------------------
	.section	.nv.constant4,"a",@progbits
	.align	8
	.align		8
.nv.constant4:
        /*0000*/ 	.dword	_$_str
	.align		8
        /*0008*/ 	.dword	_$_str_$_2


//--------------------- .text.triton_poi_fused__native_batch_norm_legit_no_training_hardtanh_9 --------------------------
	.section	.text.triton_poi_fused__native_batch_norm_legit_no_training_hardtanh_9,"ax",@progbits
	.align	128
        .global         triton_poi_fused__native_batch_norm_legit_no_training_hardtanh_9
        .type           triton_poi_fused__native_batch_norm_legit_no_training_hardtanh_9,@function
        .size           triton_poi_fused__native_batch_norm_legit_no_training_hardtanh_9,(.L_x_1 - triton_poi_fused__native_batch_norm_legit_no_training_hardtanh_9)
        .other          triton_poi_fused__native_batch_norm_legit_no_training_hardtanh_9,@"STO_CUDA_ENTRY STV_DEFAULT"
triton_poi_fused__native_batch_norm_legit_no_training_hardtanh_9:
.text.triton_poi_fused__native_batch_norm_legit_no_training_hardtanh_9:
[----:B------:R-:W0:Y:S01]  /*0000*/  LDC R1, c[0x0][0x28] ;  /* 0x00000a00ff017b82 */ /* 0x000e220000000800 */
[----:B------:R-:W1:Y:S07]  /*0010*/  S2R R0, SR_TID.X ;  /* 0x0000000000007919 */ /* 0x000e6e0000002100 */
[----:B------:R-:W2:Y:S01]  /*0020*/  LDC.64 R8, c[0x0][0x220] ;  /* 0x00008800ff087b82 */ /* 0x000ea20000000a00 */
[----:B------:R-:W-:Y:S01]  /*0030*/  ULDC.64 UR4, c[0x0][0x208] ;  /* 0x0000820000047ab9 */ /* 0x000fe20000000a00 */
[----:B------:R-:W3:Y:S06]  /*0040*/  S2R R3, SR_CTAID.X ;  /* 0x0000000000037919 */ /* 0x000eec0000002500 */
[----:B------:R-:W4:Y:S08]  /*0050*/  LDC.64 R14, c[0x0][0x218] ;  /* 0x00008600ff0e7b82 */ /* 0x000f300000000a00 */
[----:B------:R-:W5:Y:S08]  /*0060*/  LDC.64 R12, c[0x0][0x210] ;  /* 0x00008400ff0c7b82 */ /* 0x000f700000000a00 */
[----:B------:R-:W5:Y:S01]  /*0070*/  LDC.64 R16, c[0x0][0x228] ;  /* 0x00008a00ff107b82 */ /* 0x000f620000000a00 */
[----:B-1----:R-:W-:-:S07]  /*0080*/  IMAD.SHL.U32 R0, R0, 0x2, RZ ;  /* 0x0000000200007824 */ /* 0x002fce00078e00ff */
[----:B------:R-:W1:Y:S01]  /*0090*/  LDC.64 R18, c[0x0][0x230] ;  /* 0x00008c00ff127b82 */ /* 0x000e620000000a00 */
[----:B------:R-:W-:-:S04]  /*00a0*/  LOP3.LUT R0, R0, 0xfe, RZ, 0xc0, !PT ;  /* 0x000000fe00007812 */ /* 0x000fc800078ec0ff */
[----:B---3--:R-:W-:-:S04]  /*00b0*/  LEA R0, R3, R0, 0x8 ;  /* 0x0000000003007211 */ /* 0x008fc800078e40ff */
[C---:B------:R-:W-:Y:S01]  /*00c0*/  ISETP.GE.AND P0, PT, R0.reuse, 0x600, PT ;  /* 0x000006000000780c */ /* 0x040fe20003f06270 */
[----:B------:R-:W-:-:S05]  /*00d0*/  IMAD.HI R2, R0, 0x2aaaaaab, RZ ;  /* 0x2aaaaaab00027827 */ /* 0x000fca00078e02ff */
[----:B------:R-:W-:-:S04]  /*00e0*/  SHF.R.U32.HI R3, RZ, 0x1f, R2 ;  /* 0x0000001fff037819 */ /* 0x000fc80000011602 */
[----:B------:R-:W-:-:S05]  /*00f0*/  LEA.HI R3, R2, R3, RZ, 0x1a ;  /* 0x0000000302037211 */ /* 0x000fca00078fd0ff */
[----:B------:R-:W-:Y:S01]  /*0100*/  IMAD R11, R3, -0x180, R0 ;  /* 0xfffffe80030b7824 */ /* 0x000fe200078e0200 */
[----:B------:R-:W-:-:S03]  /*0110*/  CS2R R2, SRZ ;  /* 0x0000000000027805 */ /* 0x000fc6000001ff00 */
[----:B--2---:R-:W-:-:S05]  /*0120*/  IMAD.WIDE R8, R11, 0x4, R8 ;  /* 0x000000040b087825 */ /* 0x004fca00078e0208 */
[----:B------:R2:W3:Y:S01]  /*0130*/  @!P0 LDG.E.EL.64 R2, desc[UR4][R8.64] ;  /* 0x0000000408028981 */ /* 0x0004e2000c2e1b00 */
[----:B------:R-:W-:Y:S02]  /*0140*/  CS2R R4, SRZ ;  /* 0x0000000000047805 */ /* 0x000fe4000001ff00 */
[----:B------:R-:W-:Y:S01]  /*0150*/  CS2R R6, SRZ ;  /* 0x0000000000067805 */ /* 0x000fe2000001ff00 */
[----:B----4-:R-:W-:-:S04]  /*0160*/  IMAD.WIDE R14, R11, 0x4, R14 ;  /* 0x000000040b0e7825 */ /* 0x010fc800078e020e */
[----:B-----5:R-:W-:Y:S01]  /*0170*/  IMAD.WIDE R12, R0, 0x4, R12 ;  /* 0x00000004000c7825 */ /* 0x020fe200078e020c */
[----:B------:R-:W4:Y:S01]  /*0180*/  @!P0 LDG.E.EL.64 R4, desc[UR4][R14.64] ;  /* 0x000000040e048981 */ /* 0x000f22000c2e1b00 */
[----:B--2---:R-:W-:Y:S02]  /*0190*/  CS2R R8, SRZ ;  /* 0x0000000000087805 */ /* 0x004fe4000001ff00 */
[C---:B0-----:R-:W-:Y:S01]  /*01a0*/  IMAD.WIDE R16, R11.reuse, 0x4, R16 ;  /* 0x000000040b107825 */ /* 0x041fe200078e0210 */
[----:B------:R0:W4:Y:S03]  /*01b0*/  @!P0 LDG.E.64 R6, desc[UR4][R12.64] ;  /* 0x000000040c068981 */ /* 0x000126000c1e1b00 */
[----:B-1----:R-:W-:Y:S01]  /*01c0*/  IMAD.WIDE R18, R11, 0x4, R18 ;  /* 0x000000040b127825 */ /* 0x002fe200078e0212 */
[----:B------:R-:W-:-:S04]  /*01d0*/  CS2R R10, SRZ ;  /* 0x00000000000a7805 */ /* 0x000fc8000001ff00 */
[----:B------:R-:W2:Y:S04]  /*01e0*/  @!P0 LDG.E.EL.64 R8, desc[UR4][R18.64] ;  /* 0x0000000412088981 */ /* 0x000ea8000c2e1b00 */
[----:B------:R-:W2:Y:S01]  /*01f0*/  @!P0 LDG.E.EL.64 R10, desc[UR4][R16.64] ;  /* 0x00000004100a8981 */ /* 0x000ea2000c2e1b00 */
[----:B0-----:R-:W-:Y:S02]  /*0200*/  IMAD.MOV.U32 R13, RZ, RZ, 0x3e800000 ;  /* 0x3e800000ff0d7424 */ /* 0x001fe400078e00ff */
[----:B---3--:R-:W-:Y:S01]  /*0210*/  FADD R2, R2, 9.9999997473787516356e-06 ;  /* 0x3727c5ac02027421 */ /* 0x008fe20000000000 */
[----:B------:R-:W-:-:S03]  /*0220*/  FADD R3, R3, 9.9999997473787516356e-06 ;  /* 0x3727c5ac03037421 */ /* 0x000fc60000000000 */
[----:B------:R-:W0:Y:S08]  /*0230*/  MUFU.SQRT R20, R2 ;  /* 0x0000000200147308 */ /* 0x000e300000002000 */
[----:B------:R-:W1:Y:S01]  /*0240*/  MUFU.SQRT R14, R3 ;  /* 0x00000003000e7308 */ /* 0x000e620000002000 */
[C---:B0-----:R-:W-:Y:S02]  /*0250*/  FSETP.GT.AND P1, PT, R20.reuse, 8.50705917302346158658e+37, PT ;  /* 0x7e8000001400780b */ /* 0x041fe40003f24000 */
[----:B------:R-:W-:-:S02]  /*0260*/  FSETP.GEU.AND P3, PT, R20, 1.175494350822287508e-38, PT ;  /* 0x008000001400780b */ /* 0x000fc40003f6e000 */
[C---:B-1----:R-:W-:Y:S02]  /*0270*/  FSETP.GT.AND P2, PT, R14.reuse, 8.50705917302346158658e+37, PT ;  /* 0x7e8000000e00780b */ /* 0x042fe40003f44000 */
[----:B------:R-:W-:-:S07]  /*0280*/  FSETP.GEU.AND P4, PT, R14, 1.175494350822287508e-38, PT ;  /* 0x008000000e00780b */ /* 0x000fce0003f8e000 */
[----:B------:R-:W-:-:S04]  /*0290*/  @P1 FMUL R20, R20, 0.25 ;  /* 0x3e80000014141820 */ /* 0x000fc80000400000 */
[----:B------:R-:W-:Y:S01]  /*02a0*/  @!P3 FMUL R20, R20, 16777216 ;  /* 0x4b8000001414b820 */ /* 0x000fe20000400000 */
[----:B------:R-:W-:-:S04]  /*02b0*/  @P2 FMUL R14, R14, 0.25 ;  /* 0x3e8000000e0e2820 */ /* 0x000fc80000400000 */
[----:B------:R-:W-:Y:S01]  /*02c0*/  @!P4 FMUL R14, R14, 16777216 ;  /* 0x4b8000000e0ec820 */ /* 0x000fe20000400000 */
[----:B------:R-:W0:Y:S01]  /*02d0*/  MUFU.RCP R20, R20 ;  /* 0x0000001400147308 */ /* 0x000e220000001000 */
[----:B------:R-:W-:-:S07]  /*02e0*/  FSEL R3, R13, 1, P1 ;  /* 0x3f8000000d037808 */ /* 0x000fce0000800000 */
[----:B------:R-:W1:Y:S01]  /*02f0*/  MUFU.RCP R14, R14 ;  /* 0x0000000e000e7308 */ /* 0x000e620000001000 */
[----:B------:R-:W-:Y:S01]  /*0300*/  FSEL R13, R13, 1, P2 ;  /* 0x3f8000000d0d7808 */ /* 0x000fe20001000000 */
[----:B------:R-:W-:Y:S01]  /*0310*/  @!P3 FMUL R3, R3, 16777216 ;  /* 0x4b8000000303b820 */ /* 0x000fe20000400000 */
[----:B----4-:R-:W-:-:S03]  /*0320*/  FADD R4, -R4, R6 ;  /* 0x0000000604047221 */ /* 0x010fc60000000100 */
[----:B------:R-:W-:Y:S01]  /*0330*/  @!P4 FMUL R13, R13, 16777216 ;  /* 0x4b8000000d0dc820 */ /* 0x000fe20000400000 */
[----:B0-----:R-:W-:Y:S01]  /*0340*/  FMUL R3, R20, R3 ;  /* 0x0000000314037220 */ /* 0x001fe20000400000 */
[----:B------:R-:W-:-:S03]  /*0350*/  FADD R5, -R5, R7 ;  /* 0x0000000705057221 */ /* 0x000fc60000000100 */
[----:B------:R-:W-:Y:S01]  /*0360*/  FMUL R7, R4, R3 ;  /* 0x0000000304077220 */ /* 0x000fe20000400000 */
[----:B-1----:R-:W-:-:S03]  /*0370*/  FMUL R2, R14, R13 ;  /* 0x0000000d0e027220 */ /* 0x002fc60000400000 */
[----:B--2---:R-:W-:Y:S01]  /*0380*/  FFMA R7, R7, R10, R8 ;  /* 0x0000000a07077223 */ /* 0x004fe20000000008 */
[----:B------:R-:W-:Y:S02]  /*0390*/  FMUL R4, R5, R2 ;  /* 0x0000000205047220 */ /* 0x000fe40000400000 */
[----:B------:R-:W0:Y:S02]  /*03a0*/  LDC.64 R2, c[0x0][0x238] ;  /* 0x00008e00ff027b82 */ /* 0x000e240000000a00 */
[----:B------:R-:W-:Y:S01]  /*03b0*/  FFMA R4, R4, R11, R9 ;  /* 0x0000000b04047223 */ /* 0x000fe20000000009 */
[----:B------:R-:W-:-:S04]  /*03c0*/  FSETP.GTU.AND P1, PT, R7, RZ, PT ;  /* 0x000000ff0700720b */ /* 0x000fc80003f2c000 */
[C---:B------:R-:W-:Y:S02]  /*03d0*/  FSETP.GTU.AND P2, PT, R4.reuse, RZ, PT ;  /* 0x000000ff0400720b */ /* 0x040fe40003f4c000 */
[----:B------:R-:W-:Y:S02]  /*03e0*/  FSEL R6, R7, RZ, P1 ;  /* 0x000000ff07067208 */ /* 0x000fe40000800000 */
[----:B------:R-:W-:Y:S02]  /*03f0*/  FSEL R7, R4, RZ, P2 ;  /* 0x000000ff04077208 */ /* 0x000fe40001000000 */
[C---:B------:R-:W-:Y:S02]  /*0400*/  FSETP.GEU.AND P3, PT, R6.reuse, 6, PT ;  /* 0x40c000000600780b */ /* 0x040fe40003f6e000 */
[----:B------:R-:W-:Y:S02]  /*0410*/  FSETP.GEU.AND P4, PT, R7, 6, PT ;  /* 0x40c000000700780b */ /* 0x000fe40003f8e000 */
[----:B------:R-:W-:-:S02]  /*0420*/  FSETP.NAN.AND P1, PT, R6, R6, PT ;  /* 0x000000060600720b */ /* 0x000fc40003f28000 */
[----:B------:R-:W-:Y:S01]  /*0430*/  FSETP.NAN.AND P2, PT, R7, R7, PT ;  /* 0x000000070700720b */ /* 0x000fe20003f48000 */
[----:B0-----:R-:W-:-:S06]  /*0440*/  IMAD.WIDE R2, R0, 0x4, R2 ;  /* 0x0000000400027825 */ /* 0x001fcc00078e0202 */
[----:B------:R-:W-:Y:S02]  /*0450*/  @P3 SEL R6, R6, 0x40c00000, P1 ;  /* 0x40c0000006063807 */ /* 0x000fe40000800000 */
[----:B------:R-:W-:Y:S01]  /*0460*/  @P4 SEL R7, R7, 0x40c00000, P2 ;  /* 0x40c0000007074807 */ /* 0x000fe20001000000 */
[----:B------:R-:W-:Y:S06]  /*0470*/  @P0 EXIT ;  /* 0x000000000000094d */ /* 0x000fec0003800000 */
[----:B------:R-:W-:Y:S01]  /*0480*/  STG.E.64 desc[UR4][R2.64], R6 ;  /* 0x0000000602007986 */ /* 0x000fe2000c101b04 */
[----:B------:R-:W-:Y:S05]  /*0490*/  EXIT ;  /* 0x000000000000794d */ /* 0x000fea0003800000 */
.L_x_0:
[----:B------:R-:W-:-:S00]  /*04a0*/  BRA `(.L_x_0) ;  /* 0xfffffffc00fc7947 */ /* 0x000fc0000383ffff */
[----:B------:R-:W-:-:S00]  /*04b0*/  NOP ;  /* 0x0000000000007918 */ /* 0x000fc00000000000 */
        /* <DEDUP_REMOVED lines=12> */
.L_x_1:


//--------------------- .nv.global.init           --------------------------
	.section	.nv.global.init,"aw",@progbits
.nv.global.init:
	.type		_$_str,@object
	.size		_$_str,(_$_str_$_2 - _$_str)
_$_str:
        /*0000*/ 	.byte	0x5f, 0x5f, 0x43, 0x55, 0x44, 0x41, 0x5f, 0x46, 0x54, 0x5a, 0x00
	.type		_$_str_$_2,@object
	.size		_$_str_$_2,(.L_1 - _$_str_$_2)
_$_str_$_2:
        /*000b*/ 	.byte	0x5f, 0x5f, 0x43, 0x55, 0x44, 0x41, 0x5f, 0x50, 0x52, 0x45, 0x43, 0x5f, 0x53, 0x51, 0x52, 0x54
        /*001b*/ 	.byte	0x00
.L_1:


//--------------------- .nv.constant0.triton_poi_fused__native_batch_norm_legit_no_training_hardtanh_9 --------------------------
	.section	.nv.constant0.triton_poi_fused__native_batch_norm_legit_no_training_hardtanh_9,"a",@progbits
	.sectionflags	@""
	.align	4
.nv.constant0.triton_poi_fused__native_batch_norm_legit_no_training_hardtanh_9:
	.zero		580
